	.headerflags	@"EF_CUDA_TEXMODE_UNIFIED EF_CUDA_64BIT_ADDRESS EF_CUDA_ACCELERATORS EF_CUDA_SM90 EF_CUDA_VIRTUAL_SM(EF_CUDA_SM90)"
	.elftype	@"ET_EXEC"


//--------------------- .nv.info                  --------------------------
	.section	.nv.info,"",@"SHT_CUDA_INFO"
	.align	4


	//----- nvinfo : EIATTR_REGCOUNT
	.align		4
        /*0000*/ 	.byte	0x04, 0x2f
        /*0002*/ 	.short	(.L_1 - .L_0)
	.align		4
.L_0:
        /*0004*/ 	.word	index@(triton_poi_fused_mul_1)
        /*0008*/ 	.word	0x00000010


	//----- nvinfo : EIATTR_MIN_STACK_SIZE
	.align		4
.L_1:
        /*000c*/ 	.byte	0x04, 0x12
        /*000e*/ 	.short	(.L_3 - .L_2)
	.align		4
.L_2:
        /*0010*/ 	.word	index@(triton_poi_fused_mul_1)
        /*0014*/ 	.word	0x00000000


	//----- nvinfo : EIATTR_FRAME_SIZE
	.align		4
.L_3:
        /*0018*/ 	.byte	0x04, 0x11
        /*001a*/ 	.short	(.L_5 - .L_4)
	.align		4
.L_4:
        /*001c*/ 	.word	index@(triton_poi_fused_mul_1)
        /*0020*/ 	.word	0x00000000


	//----- nvinfo : EIATTR_MIN_STACK_SIZE
	.align		4
.L_5:
        /*0024*/ 	.byte	0x04, 0x12
        /*0026*/ 	.short	(.L_7 - .L_6)
	.align		4
.L_6:
        /*0028*/ 	.word	index@(triton_poi_fused_mul_1)
        /*002c*/ 	.word	0x00000000
.L_7:


//--------------------- .nv.info.triton_poi_fused_mul_1 --------------------------
	.section	.nv.info.triton_poi_fused_mul_1,"",@"SHT_CUDA_INFO"
	.sectionflags	@""
	.align	4


	//----- nvinfo : EIATTR_CUDA_API_VERSION
	.align		4
        /*0000*/ 	.byte	0x04, 0x37
        /*0002*/ 	.short	(.L_9 - .L_8)
.L_8:
        /*0004*/ 	.word	0x0000007c


	//----- nvinfo : EIATTR_KPARAM_INFO
	.align		4
.L_9:
        /*0008*/ 	.byte	0x04, 0x17
        /*000a*/ 	.short	(.L_11 - .L_10)
.L_10:
        /*000c*/ 	.word	0x00000000
        /*0010*/ 	.short	0x0002
        /*0012*/ 	.short	0x0010
        /*0014*/ 	.byte	0x00, 0xf0, 0x11, 0x00


	//----- nvinfo : EIATTR_KPARAM_INFO
	.align		4
.L_11:
        /*0018*/ 	.byte	0x04, 0x17
        /*001a*/ 	.short	(.L_13 - .L_12)
.L_12:
        /*001c*/ 	.word	0x00000000
        /*0020*/ 	.short	0x0001
        /*0022*/ 	.short	0x0008
        /*0024*/ 	.byte	0x00, 0xf4, 0x21, 0x00


	//----- nvinfo : EIATTR_KPARAM_INFO
	.align		4
.L_13:
        /*0028*/ 	.byte	0x04, 0x17
        /*002a*/ 	.short	(.L_15 - .L_14)
.L_14:
        /*002c*/ 	.word	0x00000000
        /*0030*/ 	.short	0x0000
        /*0032*/ 	.short	0x0000
        /*0034*/ 	.byte	0x00, 0xf4, 0x21, 0x00


	//----- nvinfo : EIATTR_SPARSE_MMA_MASK
	.align		4
.L_15:
        /*0038*/ 	.byte	0x03, 0x50
        /*003a*/ 	.short	0x0000


	//----- nvinfo : EIATTR_MAXREG_COUNT
	.align		4
        /*003c*/ 	.byte	0x03, 0x1b
        /*003e*/ 	.short	0x00ff


	//----- nvinfo : EIATTR_EXIT_INSTR_OFFSETS
	.align		4
        /*0040*/ 	.byte	0x04, 0x1c
        /*0042*/ 	.short	(.L_17 - .L_16)


	//   ....[0]....
.L_16:
        /*0044*/ 	.word	0x00000140


	//   ....[1]....
        /*0048*/ 	.word	0x00000160


	//----- nvinfo : EIATTR_REQNTID
	.align		4
.L_17:
        /*004c*/ 	.byte	0x04, 0x10
        /*004e*/ 	.short	(.L_19 - .L_18)
.L_18:
        /*0050*/ 	.word	0x00000020
        /*0054*/ 	.word	0x00000001
        /*0058*/ 	.word	0x00000001


	//----- nvinfo : EIATTR_CBANK_PARAM_SIZE
	.align		4
.L_19:
        /*005c*/ 	.byte	0x03, 0x19
        /*005e*/ 	.short	0x0014


	//----- nvinfo : EIATTR_PARAM_CBANK
	.align		4
        /*0060*/ 	.byte	0x04, 0x0a
        /*0062*/ 	.short	(.L_21 - .L_20)
	.align		4
.L_20:
        /*0064*/ 	.word	index@(.nv.constant0.triton_poi_fused_mul_1)
        /*0068*/ 	.short	0x0210
        /*006a*/ 	.short	0x0014


	//----- nvinfo : EIATTR_SW_WAR
	.align		4
.L_21:
        /*006c*/ 	.byte	0x04, 0x36
        /*006e*/ 	.short	(.L_23 - .L_22)
.L_22:
        /*0070*/ 	.word	0x00000008
.L_23:


//--------------------- .nv.callgraph             --------------------------
	.section	.nv.callgraph,"",@"SHT_CUDA_CALLGRAPH"
	.align	4
	.sectionentsize	8
	.align		4
        /*0000*/ 	.word	0x00000000
	.align		4
        /*0004*/ 	.word	0xffffffff
	.align		4
        /*0008*/ 	.word	0x00000000
	.align		4
        /*000c*/ 	.word	0xfffffffe
	.align		4
        /*0010*/ 	.word	0x00000000
	.align		4
        /*0014*/ 	.word	0xfffffffd
	.align		4
        /*0018*/ 	.word	0x00000000
	.align		4
        /*001c*/ 	.word	0xfffffffc


//--------------------- .text.triton_poi_fused_mul_1 --------------------------
	.section	.text.triton_poi_fused_mul_1,"ax",@progbits
	.align	128
        .global         triton_poi_fused_mul_1
        .type           triton_poi_fused_mul_1,@function
        .size           triton_poi_fused_mul_1,(.L_x_1 - triton_poi_fused_mul_1)
        .other          triton_poi_fused_mul_1,@"STO_CUDA_ENTRY STV_DEFAULT"
triton_poi_fused_mul_1:
.text.triton_poi_fused_mul_1:
[----:B------:R-:W0:Y:S02]  /*0000*/  LDC R1, c[0x0][0x28] ;  /* 0x00000a00ff017b82 */ /* 0x000e240000000800 */
[----:B------:R-:W1:Y:S01]  /*0010*/  S2R R0, SR_TID.X ;  /* 0x0000000000007919 */ /* 0x000e620000002100 */
[----:B------:R-:W2:Y:S01]  /*0020*/  LDC.64 R2, c[0x0][0x210] ;  /* 0x00008400ff027b82 */ /* 0x000ea20000000a00 */
[----:B------:R-:W-:Y:S02]  /*0030*/  CS2R R10, SRZ ;  /* 0x00000000000a7805 */ /* 0x000fe4000001ff00 */
[----:B------:R-:W-:Y:S01]  /*0040*/  CS2R R12, SRZ ;  /* 0x00000000000c7805 */ /* 0x000fe2000001ff00 */
[----:B------:R-:W3:Y:S01]  /*0050*/  S2R R9, SR_CTAID.X ;  /* 0x0000000000097919 */ /* 0x000ee20000002500 */
[----:B------:R-:W-:-:S03]  /*0060*/  ULDC.64 UR4, c[0x0][0x208] ;  /* 0x0000820000047ab9 */ /* 0x000fc60000000a00 */
[----:B------:R-:W4:Y:S01]  /*0070*/  LDC.64 R6, c[0x0][0x218] ;  /* 0x00008600ff067b82 */ /* 0x000f220000000a00 */
[----:B-1----:R-:W-:-:S04]  /*0080*/  SHF.L.U32 R0, R0, 0x1, RZ ;  /* 0x0000000100007819 */ /* 0x002fc800000006ff */
[----:B------:R-:W-:-:S04]  /*0090*/  LOP3.LUT R0, R0, 0x3e, RZ, 0xc0, !PT ;  /* 0x0000003e00007812 */ /* 0x000fc800078ec0ff */
[----:B---3--:R-:W-:-:S04]  /*00a0*/  LEA R9, R9, R0, 0x6 ;  /* 0x0000000009097211 */ /* 0x008fc800078e30ff */
[----:B------:R-:W-:Y:S02]  /*00b0*/  ISETP.GE.AND P0, PT, R9, 0x40, PT ;  /* 0x000000400900780c */ /* 0x000fe40003f06270 */
[----:B------:R-:W-:-:S05]  /*00c0*/  IADD3 R5, R9, 0x40, RZ ;  /* 0x0000004009057810 */ /* 0x000fca0007ffe0ff */
[----:B--2---:R-:W-:-:S04]  /*00d0*/  IMAD.WIDE R4, R5, 0x4, R2 ;  /* 0x0000000405047825 */ /* 0x004fc800078e0202 */
[C---:B------:R-:W-:Y:S02]  /*00e0*/  IMAD.WIDE R2, R9.reuse, 0x4, R2 ;  /* 0x0000000409027825 */ /* 0x040fe400078e0202 */
[----:B------:R-:W2:Y:S04]  /*00f0*/  @!P0 LDG.E.64 R12, desc[UR4][R4.64] ;  /* 0x00000004040c8981 */ /* 0x000ea8000c1e1b00 */
[----:B------:R-:W2:Y:S01]  /*0100*/  @!P0 LDG.E.64 R10, desc[UR4][R2.64] ;  /* 0x00000004020a8981 */ /* 0x000ea2000c1e1b00 */
[----:B----4-:R-:W-:-:S04]  /*0110*/  IMAD.WIDE R6, R9, 0x4, R6 ;  /* 0x0000000409067825 */ /* 0x010fc800078e0206 */
[----:B--2---:R-:W-:Y:S01]  /*0120*/  FMUL R10, R12, R10 ;  /* 0x0000000a0c0a7220 */ /* 0x004fe20000400000 */
[----:B------:R-:W-:Y:S01]  /*0130*/  FMUL R11, R13, R11 ;  /* 0x0000000b0d0b7220 */ /* 0x000fe20000400000 */
[----:B------:R-:W-:Y:S06]  /*0140*/  @P0 EXIT ;  /* 0x000000000000094d */ /* 0x000fec0003800000 */
[----:B------:R-:W-:Y:S01]  /*0150*/  STG.E.64 desc[UR4][R6.64], R10 ;  /* 0x0000000a06007986 */ /* 0x000fe2000c101b04 */
[----:B------:R-:W-:Y:S05]  /*0160*/  EXIT ;  /* 0x000000000000794d */ /* 0x000fea0003800000 */
.L_x_0:
[----:B------:R-:W-:-:S00]  /*0170*/  BRA `(.L_x_0) ;  /* 0xfffffffc00fc7947 */ /* 0x000fc0000383ffff */
[----:B------:R-:W-:-:S00]  /*0180*/  NOP ;  /* 0x0000000000007918 */ /* 0x000fc00000000000 */
[----:B------:R-:W-:-:S00]  /*0190*/  NOP ;  /* 0x0000000000007918 */ /* 0x000fc00000000000 */
[----:B------:R-:W-:-:S00]  /*01a0*/  NOP ;  /* 0x0000000000007918 */ /* 0x000fc00000000000 */
[----:B------:R-:W-:-:S00]  /*01b0*/  NOP ;  /* 0x0000000000007918 */ /* 0x000fc00000000000 */
[----:B------:R-:W-:-:S00]  /*01c0*/  NOP ;  /* 0x0000000000007918 */ /* 0x000fc00000000000 */
[----:B------:R-:W-:-:S00]  /*01d0*/  NOP ;  /* 0x0000000000007918 */ /* 0x000fc00000000000 */
[----:B------:R-:W-:-:S00]  /*01e0*/  NOP ;  /* 0x0000000000007918 */ /* 0x000fc00000000000 */
[----:B------:R-:W-:-:S00]  /*01f0*/  NOP ;  /* 0x0000000000007918 */ /* 0x000fc00000000000 */
.L_x_1:


//--------------------- .nv.constant0.triton_poi_fused_mul_1 --------------------------
	.section	.nv.constant0.triton_poi_fused_mul_1,"a",@progbits
	.sectionflags	@""
	.align	4
.nv.constant0.triton_poi_fused_mul_1:
	.zero		548
